	.headerflags	@"EF_CUDA_TEXMODE_UNIFIED EF_CUDA_64BIT_ADDRESS EF_CUDA_ACCELERATORS EF_CUDA_SM90 EF_CUDA_VIRTUAL_SM(EF_CUDA_SM90)"
	.elftype	@"ET_EXEC"


//--------------------- .nv.info                  --------------------------
	.section	.nv.info,"",@"SHT_CUDA_INFO"
	.align	4


	//----- nvinfo : EIATTR_REGCOUNT
	.align		4
        /*0000*/ 	.byte	0x04, 0x2f
        /*0002*/ 	.short	(.L_3 - .L_2)
	.align		4
.L_2:
        /*0004*/ 	.word	index@(triton_poi_fused__native_batch_norm_legit_no_training_21)
        /*0008*/ 	.word	0x00000012


	//----- nvinfo : EIATTR_MIN_STACK_SIZE
	.align		4
.L_3:
        /*000c*/ 	.byte	0x04, 0x12
        /*000e*/ 	.short	(.L_5 - .L_4)
	.align		4
.L_4:
        /*0010*/ 	.word	index@(triton_poi_fused__native_batch_norm_legit_no_training_21)
        /*0014*/ 	.word	0x00000000


	//----- nvinfo : EIATTR_FRAME_SIZE
	.align		4
.L_5:
        /*0018*/ 	.byte	0x04, 0x11
        /*001a*/ 	.short	(.L_7 - .L_6)
	.align		4
.L_6:
        /*001c*/ 	.word	index@(triton_poi_fused__native_batch_norm_legit_no_training_21)
        /*0020*/ 	.word	0x00000000


	//----- nvinfo : EIATTR_MIN_STACK_SIZE
	.align		4
.L_7:
        /*0024*/ 	.byte	0x04, 0x12
        /*0026*/ 	.short	(.L_9 - .L_8)
	.align		4
.L_8:
        /*0028*/ 	.word	index@(triton_poi_fused__native_batch_norm_legit_no_training_21)
        /*002c*/ 	.word	0x00000000
.L_9:


//--------------------- .nv.info.triton_poi_fused__native_batch_norm_legit_no_training_21 --------------------------
	.section	.nv.info.triton_poi_fused__native_batch_norm_legit_no_training_21,"",@"SHT_CUDA_INFO"
	.sectionflags	@""
	.align	4


	//----- nvinfo : EIATTR_CUDA_API_VERSION
	.align		4
        /*0000*/ 	.byte	0x04, 0x37
        /*0002*/ 	.short	(.L_11 - .L_10)
.L_10:
        /*0004*/ 	.word	0x0000007c


	//----- nvinfo : EIATTR_KPARAM_INFO
	.align		4
.L_11:
        /*0008*/ 	.byte	0x04, 0x17
        /*000a*/ 	.short	(.L_13 - .L_12)
.L_12:
        /*000c*/ 	.word	0x00000000
        /*0010*/ 	.short	0x0006
        /*0012*/ 	.short	0x0030
        /*0014*/ 	.byte	0x00, 0xf0, 0x11, 0x00


	//----- nvinfo : EIATTR_KPARAM_INFO
	.align		4
.L_13:
        /*0018*/ 	.byte	0x04, 0x17
        /*001a*/ 	.short	(.L_15 - .L_14)
.L_14:
        /*001c*/ 	.word	0x00000000
        /*0020*/ 	.short	0x0005
        /*0022*/ 	.short	0x0028
        /*0024*/ 	.byte	0x00, 0xf4, 0x21, 0x00


	//----- nvinfo : EIATTR_KPARAM_INFO
	.align		4
.L_15:
        /*0028*/ 	.byte	0x04, 0x17
        /*002a*/ 	.short	(.L_17 - .L_16)
.L_16:
        /*002c*/ 	.word	0x00000000
        /*0030*/ 	.short	0x0004
        /*0032*/ 	.short	0x0020
        /*0034*/ 	.byte	0x00, 0xf4, 0x21, 0x00


	//----- nvinfo : EIATTR_KPARAM_INFO
	.align		4
.L_17:
        /*0038*/ 	.byte	0x04, 0x17
        /*003a*/ 	.short	(.L_19 - .L_18)
.L_18:
        /*003c*/ 	.word	0x00000000
        /*0040*/ 	.short	0x0003
        /*0042*/ 	.short	0x0018
        /*0044*/ 	.byte	0x00, 0xf4, 0x21, 0x00


	//----- nvinfo : EIATTR_KPARAM_INFO
	.align		4
.L_19:
        /*0048*/ 	.byte	0x04, 0x17
        /*004a*/ 	.short	(.L_21 - .L_20)
.L_20:
        /*004c*/ 	.word	0x00000000
        /*0050*/ 	.short	0x0002
        /*0052*/ 	.short	0x0010
        /*0054*/ 	.byte	0x00, 0xf4, 0x21, 0x00


	//----- nvinfo : EIATTR_KPARAM_INFO
	.align		4
.L_21:
        /*0058*/ 	.byte	0x04, 0x17
        /*005a*/ 	.short	(.L_23 - .L_22)
.L_22:
        /*005c*/ 	.word	0x00000000
        /*0060*/ 	.short	0x0001
        /*0062*/ 	.short	0x0008
        /*0064*/ 	.byte	0x00, 0xf4, 0x21, 0x00


	//----- nvinfo : EIATTR_KPARAM_INFO
	.align		4
.L_23:
        /*0068*/ 	.byte	0x04, 0x17
        /*006a*/ 	.short	(.L_25 - .L_24)
.L_24:
        /*006c*/ 	.word	0x00000000
        /*0070*/ 	.short	0x0000
        /*0072*/ 	.short	0x0000
        /*0074*/ 	.byte	0x00, 0xf4, 0x21, 0x00


	//----- nvinfo : EIATTR_SPARSE_MMA_MASK
	.align		4
.L_25:
        /*0078*/ 	.byte	0x03, 0x50
        /*007a*/ 	.short	0x0000


	//----- nvinfo : EIATTR_MAXREG_COUNT
	.align		4
        /*007c*/ 	.byte	0x03, 0x1b
        /*007e*/ 	.short	0x00ff


	//----- nvinfo : EIATTR_EXIT_INSTR_OFFSETS
	.align		4
        /*0080*/ 	.byte	0x04, 0x1c
        /*0082*/ 	.short	(.L_27 - .L_26)


	//   ....[0]....
.L_26:
        /*0084*/ 	.word	0x00000310


	//   ....[1]....
        /*0088*/ 	.word	0x00000330


	//----- nvinfo : EIATTR_REQNTID
	.align		4
.L_27:
        /*008c*/ 	.byte	0x04, 0x10
        /*008e*/ 	.short	(.L_29 - .L_28)
.L_28:
        /*0090*/ 	.word	0x00000080
        /*0094*/ 	.word	0x00000001
        /*0098*/ 	.word	0x00000001


	//----- nvinfo : EIATTR_CBANK_PARAM_SIZE
	.align		4
.L_29:
        /*009c*/ 	.byte	0x03, 0x19
        /*009e*/ 	.short	0x0034


	//----- nvinfo : EIATTR_PARAM_CBANK
	.align		4
        /*00a0*/ 	.byte	0x04, 0x0a
        /*00a2*/ 	.short	(.L_31 - .L_30)
	.align		4
.L_30:
        /*00a4*/ 	.word	index@(.nv.constant0.triton_poi_fused__native_batch_norm_legit_no_training_21)
        /*00a8*/ 	.short	0x0210
        /*00aa*/ 	.short	0x0034


	//----- nvinfo : EIATTR_SW_WAR
	.align		4
.L_31:
        /*00ac*/ 	.byte	0x04, 0x36
        /*00ae*/ 	.short	(.L_33 - .L_32)
.L_32:
        /*00b0*/ 	.word	0x00000008
.L_33:


//--------------------- .nv.callgraph             --------------------------
	.section	.nv.callgraph,"",@"SHT_CUDA_CALLGRAPH"
	.align	4
	.sectionentsize	8
	.align		4
        /*0000*/ 	.word	0x00000000
	.align		4
        /*0004*/ 	.word	0xffffffff
	.align		4
        /*0008*/ 	.word	0x00000000
	.align		4
        /*000c*/ 	.word	0xfffffffe
	.align		4
        /*0010*/ 	.word	0x00000000
	.align		4
        /*0014*/ 	.word	0xfffffffd
	.align		4
        /*0018*/ 	.word	0x00000000
	.align		4
        /*001c*/ 	.word	0xfffffffc


//--------------------- .nv.constant4             --------------------------
	.section	.nv.constant4,"a",@progbits
	.align	8
	.align		8
.nv.constant4:
        /*0000*/ 	.dword	_$_str
	.align		8
        /*0008*/ 	.dword	_$_str_$_2


//--------------------- .text.triton_poi_fused__native_batch_norm_legit_no_training_21 --------------------------
	.section	.text.triton_poi_fused__native_batch_norm_legit_no_training_21,"ax",@progbits
	.align	128
        .global         triton_poi_fused__native_batch_norm_legit_no_training_21
        .type           triton_poi_fused__native_batch_norm_legit_no_training_21,@function
        .size           triton_poi_fused__native_batch_norm_legit_no_training_21,(.L_x_1 - triton_poi_fused__native_batch_norm_legit_no_training_21)
        .other          triton_poi_fused__native_batch_norm_legit_no_training_21,@"STO_CUDA_ENTRY STV_DEFAULT"
triton_poi_fused__native_batch_norm_legit_no_training_21:
.text.triton_poi_fused__native_batch_norm_legit_no_training_21:
[----:B------:R-:W0:Y:S01]  /*0000*/  LDC R1, c[0x0][0x28] ;  /* 0x00000a00ff017b82 */ /* 0x000e220000000800 */
[----:B------:R-:W1:Y:S07]  /*0010*/  S2R R0, SR_TID.X ;  /* 0x0000000000007919 */ /* 0x000e6e0000002100 */
[----:B------:R-:W2:Y:S01]  /*0020*/  LDC.64 R8, c[0x0][0x220] ;  /* 0x00008800ff087b82 */ /* 0x000ea20000000a00 */
[----:B------:R-:W-:Y:S01]  /*0030*/  HFMA2.MMA R14, -RZ, RZ, 0, 0 ;  /* 0x00000000ff0e7435 */ /* 0x000fe200000001ff */
[----:B------:R-:W-:Y:S01]  /*0040*/  ULDC.64 UR4, c[0x0][0x208] ;  /* 0x0000820000047ab9 */ /* 0x000fe20000000a00 */
[----:B------:R-:W3:Y:S05]  /*0050*/  S2R R3, SR_CTAID.X ;  /* 0x0000000000037919 */ /* 0x000eea0000002500 */
[----:B------:R-:W4:Y:S08]  /*0060*/  LDC.64 R4, c[0x0][0x210] ;  /* 0x00008400ff047b82 */ /* 0x000f300000000a00 */
[----:B------:R-:W5:Y:S08]  /*0070*/  LDC.64 R6, c[0x0][0x218] ;  /* 0x00008600ff067b82 */ /* 0x000f700000000a00 */
[----:B------:R-:W4:Y:S01]  /*0080*/  LDC.64 R10, c[0x0][0x228] ;  /* 0x00008a00ff0a7b82 */ /* 0x000f220000000a00 */
[----:B-1----:R-:W-:-:S07]  /*0090*/  LOP3.LUT R0, R0, 0x7f, RZ, 0xc0, !PT ;  /* 0x0000007f00007812 */ /* 0x002fce00078ec0ff */
[----:B------:R-:W1:Y:S01]  /*00a0*/  LDC.64 R12, c[0x0][0x230] ;  /* 0x00008c00ff0c7b82 */ /* 0x000e620000000a00 */
[----:B---3--:R-:W-:Y:S01]  /*00b0*/  SHF.R.S32.HI R2, RZ, 0x18, R3 ;  /* 0x00000018ff027819 */ /* 0x008fe20000011403 */
[----:B------:R-:W-:-:S03]  /*00c0*/  IMAD R0, R3, 0x80, R0 ;  /* 0x0000008003007824 */ /* 0x000fc600078e0200 */
[----:B------:R-:W-:Y:S02]  /*00d0*/  SGXT R3, R2, 0x1 ;  /* 0x000000010203781a */ /* 0x000fe40000000200 */
[----:B------:R-:W-:Y:S02]  /*00e0*/  ISETP.GE.AND P2, PT, R0, 0x400, PT ;  /* 0x000004000000780c */ /* 0x000fe40003f46270 */
[----:B------:R-:W-:-:S04]  /*00f0*/  LEA.HI R3, R3, R0, RZ, 0x2 ;  /* 0x0000000003037211 */ /* 0x000fc800078f10ff */
[--C-:B------:R-:W-:Y:S02]  /*0100*/  SHF.R.S32.HI R2, RZ, 0x2, R3.reuse ;  /* 0x00000002ff027819 */ /* 0x100fe40000011403 */
[----:B------:R-:W-:-:S04]  /*0110*/  SHF.R.S32.HI R3, RZ, 0x1f, R3 ;  /* 0x0000001fff037819 */ /* 0x000fc80000011403 */
[----:B------:R-:W-:-:S04]  /*0120*/  LEA.HI R3, R3, R2, RZ, 0x6 ;  /* 0x0000000203037211 */ /* 0x000fc800078f30ff */
[----:B------:R-:W-:-:S05]  /*0130*/  LOP3.LUT R3, R3, 0xffffffc0, RZ, 0xc0, !PT ;  /* 0xffffffc003037812 */ /* 0x000fca00078ec0ff */
[----:B------:R-:W-:-:S04]  /*0140*/  IMAD.IADD R15, R2, 0x1, -R3 ;  /* 0x00000001020f7824 */ /* 0x000fc800078e0a03 */
[----:B--2---:R-:W-:-:S05]  /*0150*/  IMAD.WIDE R8, R15, 0x4, R8 ;  /* 0x000000040f087825 */ /* 0x004fca00078e0208 */
[----:B------:R2:W3:Y:S01]  /*0160*/  @!P2 LDG.E.EL R14, desc[UR4][R8.64] ;  /* 0x00000004080ea981 */ /* 0x0004e2000c2e1900 */
[----:B------:R-:W-:Y:S01]  /*0170*/  CS2R R2, SRZ ;  /* 0x0000000000027805 */ /* 0x000fe2000001ff00 */
[----:B----4-:R-:W-:-:S04]  /*0180*/  IMAD.WIDE R4, R0, 0x4, R4 ;  /* 0x0000000400047825 */ /* 0x010fc800078e0204 */
[C---:B-----5:R-:W-:Y:S01]  /*0190*/  IMAD.WIDE R6, R15.reuse, 0x4, R6 ;  /* 0x000000040f067825 */ /* 0x060fe200078e0206 */
[----:B------:R4:W5:Y:S03]  /*01a0*/  @!P2 LDG.E R2, desc[UR4][R4.64] ;  /* 0x000000040402a981 */ /* 0x000966000c1e1900 */
[C---:B0-2---:R-:W-:Y:S01]  /*01b0*/  IMAD.WIDE R8, R15.reuse, 0x4, R10 ;  /* 0x000000040f087825 */ /* 0x045fe200078e020a */
[----:B------:R0:W5:Y:S03]  /*01c0*/  @!P2 LDG.E.EL R3, desc[UR4][R6.64] ;  /* 0x000000040603a981 */ /* 0x000166000c2e1900 */
[----:B-1----:R-:W-:Y:S01]  /*01d0*/  IMAD.WIDE R10, R15, 0x4, R12 ;  /* 0x000000040f0a7825 */ /* 0x002fe200078e020c */
[----:B------:R-:W-:Y:S01]  /*01e0*/  CS2R R12, SRZ ;  /* 0x00000000000c7805 */ /* 0x000fe2000001ff00 */
[----:B----4-:R-:W1:Y:S05]  /*01f0*/  LDC.64 R4, c[0x0][0x238] ;  /* 0x00008e00ff047b82 */ /* 0x010e6a0000000a00 */
[----:B------:R-:W2:Y:S04]  /*0200*/  @!P2 LDG.E.EL R12, desc[UR4][R8.64] ;  /* 0x00000004080ca981 */ /* 0x000ea8000c2e1900 */
[----:B------:R-:W2:Y:S01]  /*0210*/  @!P2 LDG.E.EL R13, desc[UR4][R10.64] ;  /* 0x000000040a0da981 */ /* 0x000ea2000c2e1900 */
[----:B0-----:R-:W-:Y:S01]  /*0220*/  MOV R6, 0x3e800000 ;  /* 0x3e80000000067802 */ /* 0x001fe20000000f00 */
[----:B---3--:R-:W-:-:S04]  /*0230*/  FADD R14, R14, 9.9999997473787516356e-06 ;  /* 0x3727c5ac0e0e7421 */ /* 0x008fc80000000000 */
[----:B------:R-:W0:Y:S01]  /*0240*/  MUFU.SQRT R15, R14 ;  /* 0x0000000e000f7308 */ /* 0x000e220000002000 */
[----:B-----5:R-:W-:Y:S01]  /*0250*/  FADD R2, -R3, R2 ;  /* 0x0000000203027221 */ /* 0x020fe20000000100 */
[C---:B0-----:R-:W-:Y:S02]  /*0260*/  FSETP.GT.AND P0, PT, R15.reuse, 8.50705917302346158658e+37, PT ;  /* 0x7e8000000f00780b */ /* 0x041fe40003f04000 */
[----:B------:R-:W-:Y:S02]  /*0270*/  FSETP.GEU.AND P1, PT, R15, 1.175494350822287508e-38, PT ;  /* 0x008000000f00780b */ /* 0x000fe40003f2e000 */
[----:B------:R-:W-:-:S09]  /*0280*/  FSEL R6, R6, 1, P0 ;  /* 0x3f80000006067808 */ /* 0x000fd20000000000 */
[----:B------:R-:W-:Y:S02]  /*0290*/  @P0 FMUL R15, R15, 0.25 ;  /* 0x3e8000000f0f0820 */ /* 0x000fe40000400000 */
[----:B------:R-:W-:Y:S02]  /*02a0*/  @!P1 FMUL R6, R6, 16777216 ;  /* 0x4b80000006069820 */ /* 0x000fe40000400000 */
[----:B------:R-:W-:-:S06]  /*02b0*/  @!P1 FMUL R15, R15, 16777216 ;  /* 0x4b8000000f0f9820 */ /* 0x000fcc0000400000 */
[----:B------:R-:W0:Y:S02]  /*02c0*/  MUFU.RCP R15, R15 ;  /* 0x0000000f000f7308 */ /* 0x000e240000001000 */
[----:B0-----:R-:W-:-:S04]  /*02d0*/  FMUL R3, R15, R6 ;  /* 0x000000060f037220 */ /* 0x001fc80000400000 */
[----:B------:R-:W-:Y:S01]  /*02e0*/  FMUL R6, R2, R3 ;  /* 0x0000000302067220 */ /* 0x000fe20000400000 */
[----:B-1----:R-:W-:-:S04]  /*02f0*/  IMAD.WIDE R2, R0, 0x4, R4 ;  /* 0x0000000400027825 */ /* 0x002fc800078e0204 */
[----:B--2---:R-:W-:Y:S01]  /*0300*/  FFMA R13, R6, R12, R13 ;  /* 0x0000000c060d7223 */ /* 0x004fe2000000000d */
[----:B------:R-:W-:Y:S06]  /*0310*/  @P2 EXIT ;  /* 0x000000000000294d */ /* 0x000fec0003800000 */
[----:B------:R-:W-:Y:S01]  /*0320*/  STG.E desc[UR4][R2.64], R13 ;  /* 0x0000000d02007986 */ /* 0x000fe2000c101904 */
[----:B------:R-:W-:Y:S05]  /*0330*/  EXIT ;  /* 0x000000000000794d */ /* 0x000fea0003800000 */
.L_x_0:
[----:B------:R-:W-:-:S00]  /*0340*/  BRA `(.L_x_0) ;  /* 0xfffffffc00fc7947 */ /* 0x000fc0000383ffff */
[----:B------:R-:W-:-:S00]  /*0350*/  NOP ;  /* 0x0000000000007918 */ /* 0x000fc00000000000 */
        /* <DEDUP_REMOVED lines=10> */
.L_x_1:


//--------------------- .nv.global.init           --------------------------
	.section	.nv.global.init,"aw",@progbits
.nv.global.init:
	.type		_$_str,@object
	.size		_$_str,(_$_str_$_2 - _$_str)
_$_str:
        /*0000*/ 	.byte	0x5f, 0x5f, 0x43, 0x55, 0x44, 0x41, 0x5f, 0x46, 0x54, 0x5a, 0x00
	.type		_$_str_$_2,@object
	.size		_$_str_$_2,(.L_1 - _$_str_$_2)
_$_str_$_2:
        /*000b*/ 	.byte	0x5f, 0x5f, 0x43, 0x55, 0x44, 0x41, 0x5f, 0x50, 0x52, 0x45, 0x43, 0x5f, 0x53, 0x51, 0x52, 0x54
        /*001b*/ 	.byte	0x00
.L_1:


//--------------------- .nv.constant0.triton_poi_fused__native_batch_norm_legit_no_training_21 --------------------------
	.section	.nv.constant0.triton_poi_fused__native_batch_norm_legit_no_training_21,"a",@progbits
	.sectionflags	@""
	.align	4
.nv.constant0.triton_poi_fused__native_batch_norm_legit_no_training_21:
	.zero		580
